//
// Generated by NVIDIA NVVM Compiler
//
// Compiler Build ID: CL-36424714
// Cuda compilation tools, release 13.0, V13.0.88
// Based on NVVM 20.0.0
//

.version 9.0
.target sm_100
.address_size 64

	// .globl	_Z9shiftNamePc
.extern .func  (.param .b32 func_retval0) vprintf
(
	.param .b64 vprintf_param_0,
	.param .b64 vprintf_param_1
)
;
.global .align 1 .b8 $str[9] = {67, 117, 100, 97, 58, 32, 32, 32};
.global .align 1 .b8 $str$1[3] = {37, 99};
.global .align 1 .b8 $str$2[4] = {37, 99, 10};

.visible .entry _Z9shiftNamePc(
	.param .u64 .ptr .align 1 _Z9shiftNamePc_param_0
)
{
	.local .align 8 .b8 	__local_depot0[8];
	.reg .b64 	%SP;
	.reg .b64 	%SPL;
	.reg .b32 	%r<33>;
	.reg .b64 	%rd<11>;

	mov.u64 	%SPL, __local_depot0;
	cvta.local.u64 	%SP, %SPL;
	ld.param.u64 	%rd1, [_Z9shiftNamePc_param_0];
	cvta.to.global.u64 	%rd2, %rd1;
	add.u64 	%rd3, %SP, 0;
	add.u64 	%rd4, %SPL, 0;
	mov.u64 	%rd5, $str;
	cvta.global.u64 	%rd6, %rd5;
	{ // callseq 0, 0
	.param .b64 param0;
	st.param.b64 	[param0], %rd6;
	.param .b64 param1;
	st.param.b64 	[param1], 0;
	.param .b32 retval0;
	call.uni (retval0), 
	vprintf, 
	(
	param0, 
	param1
	);
	ld.param.b32 	%r1, [retval0];
	} // callseq 0
	ld.global.s8 	%r3, [%rd2+8];
	st.local.u32 	[%rd4], %r3;
	mov.u64 	%rd7, $str$1;
	cvta.global.u64 	%rd8, %rd7;
	{ // callseq 1, 0
	.param .b64 param0;
	st.param.b64 	[param0], %rd8;
	.param .b64 param1;
	st.param.b64 	[param1], %rd3;
	.param .b32 retval0;
	call.uni (retval0), 
	vprintf, 
	(
	param0, 
	param1
	);
	ld.param.b32 	%r4, [retval0];
	} // callseq 1
	ld.global.s8 	%r6, [%rd2+9];
	st.local.u32 	[%rd4], %r6;
	{ // callseq 2, 0
	.param .b64 param0;
	st.param.b64 	[param0], %rd8;
	.param .b64 param1;
	st.param.b64 	[param1], %rd3;
	.param .b32 retval0;
	call.uni (retval0), 
	vprintf, 
	(
	param0, 
	param1
	);
	ld.param.b32 	%r7, [retval0];
	} // callseq 2
	ld.global.s8 	%r9, [%rd2+10];
	st.local.u32 	[%rd4], %r9;
	{ // callseq 3, 0
	.param .b64 param0;
	st.param.b64 	[param0], %rd8;
	.param .b64 param1;
	st.param.b64 	[param1], %rd3;
	.param .b32 retval0;
	call.uni (retval0), 
	vprintf, 
	(
	param0, 
	param1
	);
	ld.param.b32 	%r10, [retval0];
	} // callseq 3
	ld.global.s8 	%r12, [%rd2+11];
	st.local.u32 	[%rd4], %r12;
	{ // callseq 4, 0
	.param .b64 param0;
	st.param.b64 	[param0], %rd8;
	.param .b64 param1;
	st.param.b64 	[param1], %rd3;
	.param .b32 retval0;
	call.uni (retval0), 
	vprintf, 
	(
	param0, 
	param1
	);
	ld.param.b32 	%r13, [retval0];
	} // callseq 4
	ld.global.s8 	%r15, [%rd2+12];
	st.local.u32 	[%rd4], %r15;
	{ // callseq 5, 0
	.param .b64 param0;
	st.param.b64 	[param0], %rd8;
	.param .b64 param1;
	st.param.b64 	[param1], %rd3;
	.param .b32 retval0;
	call.uni (retval0), 
	vprintf, 
	(
	param0, 
	param1
	);
	ld.param.b32 	%r16, [retval0];
	} // callseq 5
	ld.global.s8 	%r18, [%rd2];
	st.local.u32 	[%rd4], %r18;
	{ // callseq 6, 0
	.param .b64 param0;
	st.param.b64 	[param0], %rd8;
	.param .b64 param1;
	st.param.b64 	[param1], %rd3;
	.param .b32 retval0;
	call.uni (retval0), 
	vprintf, 
	(
	param0, 
	param1
	);
	ld.param.b32 	%r19, [retval0];
	} // callseq 6
	ld.global.s8 	%r21, [%rd2+1];
	st.local.u32 	[%rd4], %r21;
	{ // callseq 7, 0
	.param .b64 param0;
	st.param.b64 	[param0], %rd8;
	.param .b64 param1;
	st.param.b64 	[param1], %rd3;
	.param .b32 retval0;
	call.uni (retval0), 
	vprintf, 
	(
	param0, 
	param1
	);
	ld.param.b32 	%r22, [retval0];
	} // callseq 7
	ld.global.s8 	%r24, [%rd2+2];
	st.local.u32 	[%rd4], %r24;
	{ // callseq 8, 0
	.param .b64 param0;
	st.param.b64 	[param0], %rd8;
	.param .b64 param1;
	st.param.b64 	[param1], %rd3;
	.param .b32 retval0;
	call.uni (retval0), 
	vprintf, 
	(
	param0, 
	param1
	);
	ld.param.b32 	%r25, [retval0];
	} // callseq 8
	ld.global.s8 	%r27, [%rd2+3];
	st.local.u32 	[%rd4], %r27;
	{ // callseq 9, 0
	.param .b64 param0;
	st.param.b64 	[param0], %rd8;
	.param .b64 param1;
	st.param.b64 	[param1], %rd3;
	.param .b32 retval0;
	call.uni (retval0), 
	vprintf, 
	(
	param0, 
	param1
	);
	ld.param.b32 	%r28, [retval0];
	} // callseq 9
	ld.global.s8 	%r30, [%rd2+13];
	st.local.u32 	[%rd4], %r30;
	mov.u64 	%rd9, $str$2;
	cvta.global.u64 	%rd10, %rd9;
	{ // callseq 10, 0
	.param .b64 param0;
	st.param.b64 	[param0], %rd10;
	.param .b64 param1;
	st.param.b64 	[param1], %rd3;
	.param .b32 retval0;
	call.uni (retval0), 
	vprintf, 
	(
	param0, 
	param1
	);
	ld.param.b32 	%r31, [retval0];
	} // callseq 10
	ret;

}


// ===== COMPILED SASS (sm_100) =====

	.target	sm_100

	.elftype	@"ET_EXEC"


//--------------------- .note.nv.tkinfo           --------------------------
	.section	.note.nv.tkinfo,"",@"SHT_NOTE"
	.sectionflags	@"SHF_NOTE_NV_TKINFO"
	.tkinfo
        /*0018*/ 	.word	0x00000002
        /*0030*/ 	.string	""
        /*0030*/ 	.string	"ptxas"
        /*0030*/ 	.string	"Cuda compilation tools, release 13.0, V13.0.88"
        /*0030*/ 	.string	"Build cuda_13.0.r13.0/compiler.36424714_0"
        /*0030*/ 	.string	"-arch sm_100 -m 64 "



//--------------------- .note.nv.cuinfo           --------------------------
	.section	.note.nv.cuinfo,"",@"SHT_NOTE"
	.sectionflags	@"SHF_NOTE_NV_CUINFO"
        /*0018*/ 	.short	0x0002
        /*001a*/ 	.short	0x0064
        /*001c*/ 	.short	0x0082
	.zero		2


//--------------------- .nv.info                  --------------------------
	.section	.nv.info,"",@"SHT_CUDA_INFO"
	.align	4


	//----- nvinfo : EIATTR_REGCOUNT
	.align		4
        /*0000*/ 	.byte	0x04, 0x2f
        /*0002*/ 	.short	(.L_4 - .L_3)
	.align		4
.L_3:
        /*0004*/ 	.word	index@(_Z9shiftNamePc)
        /*0008*/ 	.word	0x00000018


	//----- nvinfo : EIATTR_FRAME_SIZE
	.align		4
.L_4:
        /*000c*/ 	.byte	0x04, 0x11
        /*000e*/ 	.short	(.L_6 - .L_5)
	.align		4
.L_5:
        /*0010*/ 	.word	index@(_Z9shiftNamePc)
        /*0014*/ 	.word	0x00000008


	//----- nvinfo : EIATTR_MIN_STACK_SIZE
	.align		4
.L_6:
        /*0018*/ 	.byte	0x04, 0x12
        /*001a*/ 	.short	(.L_8 - .L_7)
	.align		4
.L_7:
        /*001c*/ 	.word	index@(_Z9shiftNamePc)
        /*0020*/ 	.word	0x00000008
.L_8:


//--------------------- .nv.compat                --------------------------
	.section	.nv.compat,"",@"SHT_CUDA_COMPAT_INFO"
	.align	4
        /*0000*/ 	.byte	0x02, 0x09, 0x00, 0x00, 0x02, 0x02, 0x01, 0x00, 0x02, 0x05, 0x05, 0x00, 0x03, 0x07, 0x01, 0x01
        /*0010*/ 	.byte	0x02, 0x03, 0x00, 0x00, 0x02, 0x06, 0x01, 0x00, 0x04, 0x0b, 0x08, 0x00, 0x09, 0x00, 0x00, 0x00
        /*0020*/ 	.byte	0x00, 0x00, 0x00, 0x00


//--------------------- .nv.info._Z9shiftNamePc   --------------------------
	.section	.nv.info._Z9shiftNamePc,"",@"SHT_CUDA_INFO"
	.sectionflags	@""
	.align	4


	//----- nvinfo : EIATTR_CUDA_API_VERSION
	.align		4
        /*0000*/ 	.byte	0x04, 0x37
        /*0002*/ 	.short	(.L_10 - .L_9)
.L_9:
        /*0004*/ 	.word	0x00000082


	//----- nvinfo : EIATTR_KPARAM_INFO
	.align		4
.L_10:
        /*0008*/ 	.byte	0x04, 0x17
        /*000a*/ 	.short	(.L_12 - .L_11)
.L_11:
        /*000c*/ 	.word	0x00000000
        /*0010*/ 	.short	0x0000
        /*0012*/ 	.short	0x0000
        /*0014*/ 	.byte	0x00, 0xf5, 0x21, 0x00


	//----- nvinfo : EIATTR_SPARSE_MMA_MASK
	.align		4
.L_12:
        /*0018*/ 	.byte	0x03, 0x50
        /*001a*/ 	.short	0x0000


	//----- nvinfo : EIATTR_MAXREG_COUNT
	.align		4
        /*001c*/ 	.byte	0x03, 0x1b
        /*001e*/ 	.short	0x00ff


	//----- nvinfo : EIATTR_EXTERNS
	.align		4
        /*0020*/ 	.byte	0x04, 0x0f
        /*0022*/ 	.short	(.L_14 - .L_13)


	//   ....[0]....
	.align		4
.L_13:
        /*0024*/ 	.word	index@(vprintf)


	//----- nvinfo : EIATTR_MERCURY_ISA_VERSION
	.align		4
.L_14:
        /*0028*/ 	.byte	0x03, 0x5f
        /*002a*/ 	.short	0x0101


	//----- nvinfo : EIATTR_VRC_CTA_INIT_COUNT
	.align		4
        /*002c*/ 	.byte	0x02, 0x4a
	.zero		1
	.zero		1


	//----- nvinfo : EIATTR_SYSCALL_OFFSETS
	.align		4
        /*0030*/ 	.byte	0x04, 0x46
        /*0032*/ 	.short	(.L_16 - .L_15)


	//   ....[0]....
.L_15:
        /*0034*/ 	.word	0x000000e0


	//   ....[1]....
        /*0038*/ 	.word	0x00000190


	//   ....[2]....
        /*003c*/ 	.word	0x00000240


	//   ....[3]....
        /*0040*/ 	.word	0x000002f0


	//   ....[4]....
        /*0044*/ 	.word	0x000003a0


	//   ....[5]....
        /*0048*/ 	.word	0x00000450


	//   ....[6]....
        /*004c*/ 	.word	0x00000500


	//   ....[7]....
        /*0050*/ 	.word	0x000005b0


	//   ....[8]....
        /*0054*/ 	.word	0x00000660


	//   ....[9]....
        /*0058*/ 	.word	0x00000710


	//   ....[10]....
        /*005c*/ 	.word	0x000007c0


	//----- nvinfo : EIATTR_EXIT_INSTR_OFFSETS
	.align		4
.L_16:
        /*0060*/ 	.byte	0x04, 0x1c
        /*0062*/ 	.short	(.L_18 - .L_17)


	//   ....[0]....
.L_17:
        /*0064*/ 	.word	0x000007d0


	//----- nvinfo : EIATTR_CBANK_PARAM_SIZE
	.align		4
.L_18:
        /*0068*/ 	.byte	0x03, 0x19
        /*006a*/ 	.short	0x0008


	//----- nvinfo : EIATTR_PARAM_CBANK
	.align		4
        /*006c*/ 	.byte	0x04, 0x0a
        /*006e*/ 	.short	(.L_20 - .L_19)
	.align		4
.L_19:
        /*0070*/ 	.word	index@(.nv.constant0._Z9shiftNamePc)
        /*0074*/ 	.short	0x0380
        /*0076*/ 	.short	0x0008


	//----- nvinfo : EIATTR_SW_WAR
	.align		4
.L_20:
        /*0078*/ 	.byte	0x04, 0x36
        /*007a*/ 	.short	(.L_22 - .L_21)
.L_21:
        /*007c*/ 	.word	0x00000008
.L_22:


//--------------------- .nv.callgraph             --------------------------
	.section	.nv.callgraph,"",@"SHT_CUDA_CALLGRAPH"
	.align	4
	.sectionentsize	8
	.align		4
        /*0000*/ 	.word	0x00000000
	.align		4
        /*0004*/ 	.word	0xffffffff
	.align		4
        /*0008*/ 	.word	index@(_Z9shiftNamePc)
	.align		4
        /*000c*/ 	.word	index@(vprintf)
	.align		4
        /*0010*/ 	.word	0x00000000
	.align		4
        /*0014*/ 	.word	0xfffffffe
	.align		4
        /*0018*/ 	.word	0x00000000
	.align		4
        /*001c*/ 	.word	0xfffffffd
	.align		4
        /*0020*/ 	.word	0x00000000
	.align		4
        /*0024*/ 	.word	0xfffffffc


//--------------------- .nv.constant4             --------------------------
	.section	.nv.constant4,"a",@progbits
	.align	8
	.align		8
.nv.constant4:
        /*0000*/ 	.dword	vprintf
	.align		8
        /*0008*/ 	.dword	$str
	.align		8
        /*0010*/ 	.dword	$str$1
	.align		8
        /*0018*/ 	.dword	$str$2


//--------------------- .text._Z9shiftNamePc      --------------------------
	.section	.text._Z9shiftNamePc,"ax",@progbits
	.align	128
        .global         _Z9shiftNamePc
        .type           _Z9shiftNamePc,@function
        .size           _Z9shiftNamePc,(.L_x_12 - _Z9shiftNamePc)
        .other          _Z9shiftNamePc,@"STO_CUDA_ENTRY STV_DEFAULT"
_Z9shiftNamePc:
.text._Z9shiftNamePc:
[----:B------:R-:W0:Y:S01]  /*0000*/  LDC R1, c[0x0][0x37c] ;  /* 0x0000df00ff017b82 */ /* 0x000e220000000800 */
[----:B------:R-:W-:Y:S01]  /*0010*/  MOV R2, 0x0 ;  /* 0x0000000000027802 */ /* 0x000fe20000000f00 */
[----:B------:R-:W1:Y:S01]  /*0020*/  LDCU UR4, c[0x0][0x2f8] ;  /* 0x00005f00ff0477ac */ /* 0x000e620008000800 */
[----:B0-----:R-:W-:Y:S01]  /*0030*/  VIADD R1, R1, 0xfffffff8 ;  /* 0xfffffff801017836 */ /* 0x001fe20000000000 */
[----:B------:R-:W-:-:S04]  /*0040*/  CS2R R6, SRZ ;  /* 0x0000000000067805 */ /* 0x000fc8000001ff00 */
[----:B------:R0:W2:Y:S01]  /*0050*/  LDC.64 R8, c[0x4][R2] ;  /* 0x0100000002087b82 */ /* 0x0000a20000000a00 */
[----:B------:R-:W3:Y:S01]  /*0060*/  LDCU.64 UR6, c[0x4][0x8] ;  /* 0x01000100ff0677ac */ /* 0x000ee20008000a00 */
[----:B------:R-:W4:Y:S01]  /*0070*/  LDCU UR5, c[0x0][0x2fc] ;  /* 0x00005f80ff0577ac */ /* 0x000f220008000800 */
[----:B------:R-:W0:Y:S01]  /*0080*/  LDCU.64 UR36, c[0x0][0x358] ;  /* 0x00006b00ff2477ac */ /* 0x000e220008000a00 */
[----:B-1----:R-:W-:Y:S01]  /*0090*/  IADD3 R16, P0, PT, R1, UR4, RZ ;  /* 0x0000000401107c10 */ /* 0x002fe2000ff1e0ff */
[----:B---3--:R-:W-:Y:S01]  /*00a0*/  IMAD.U32 R4, RZ, RZ, UR6 ;  /* 0x00000006ff047e24 */ /* 0x008fe2000f8e00ff */
[----:B------:R-:W-:-:S03]  /*00b0*/  MOV R5, UR7 ;  /* 0x0000000700057c02 */ /* 0x000fc60008000f00 */
[----:B0---4-:R-:W-:-:S08]  /*00c0*/  IMAD.X R17, RZ, RZ, UR5, P0 ;  /* 0x00000005ff117e24 */ /* 0x011fd000080e06ff */
[----:B------:R-:W-:-:S07]  /*00d0*/  LEPC R20, `(.L_x_0) ;  /* 0x000000001014794e */ /* 0x000fce0000000000 */
[----:B--2---:R-:W-:Y:S05]  /*00e0*/  CALL.ABS.NOINC R8 ;  /* 0x0000000008007343 */ /* 0x004fea0003c00000 */
.L_x_0:
[----:B------:R-:W0:Y:S01]  /*00f0*/  LDC.64 R8, c[0x0][0x380] ;  /* 0x0000e000ff087b82 */ /* 0x000e220000000a00 */
[----:B------:R-:W1:Y:S01]  /*0100*/  LDCU.64 UR4, c[0x4][0x10] ;  /* 0x01000200ff0477ac */ /* 0x000e620008000a00 */
[----:B0-----:R-:W2:Y:S06]  /*0110*/  LDG.E.S8 R0, desc[UR36][R8.64+0x8] ;  /* 0x0000082408007981 */ /* 0x001eac000c1e1300 */
[----:B------:R0:W3:Y:S01]  /*0120*/  LDC.64 R10, c[0x4][R2] ;  /* 0x01000000020a7b82 */ /* 0x0000e20000000a00 */
[----:B-1----:R-:W-:Y:S01]  /*0130*/  IMAD.U32 R4, RZ, RZ, UR4 ;  /* 0x00000004ff047e24 */ /* 0x002fe2000f8e00ff */
[----:B------:R-:W-:Y:S01]  /*0140*/  MOV R5, UR5 ;  /* 0x0000000500057c02 */ /* 0x000fe20008000f00 */
[----:B------:R-:W-:-:S02]  /*0150*/  IMAD.MOV.U32 R6, RZ, RZ, R16 ;  /* 0x000000ffff067224 */ /* 0x000fc400078e0010 */
[----:B------:R-:W-:Y:S01]  /*0160*/  IMAD.MOV.U32 R7, RZ, RZ, R17 ;  /* 0x000000ffff077224 */ /* 0x000fe200078e0011 */
[----:B--23--:R0:W-:Y:S06]  /*0170*/  STL [R1], R0 ;  /* 0x0000000001007387 */ /* 0x00c1ec0000100800 */
[----:B------:R-:W-:-:S07]  /*0180*/  LEPC R20, `(.L_x_1) ;  /* 0x000000001014794e */ /* 0x000fce0000000000 */
[----:B0-----:R-:W-:Y:S05]  /*0190*/  CALL.ABS.NOINC R10 ;  /* 0x000000000a007343 */ /* 0x001fea0003c00000 */
.L_x_1:
[----:B------:R-:W0:Y:S01]  /*01a0*/  LDC.64 R8, c[0x0][0x380] ;  /* 0x0000e000ff087b82 */ /* 0x000e220000000a00 */
[----:B------:R-:W1:Y:S01]  /*01b0*/  LDCU.64 UR4, c[0x4][0x10] ;  /* 0x01000200ff0477ac */ /* 0x000e620008000a00 */
[----:B0-----:R-:W2:Y:S06]  /*01c0*/  LDG.E.S8 R0, desc[UR36][R8.64+0x9] ;  /* 0x0000092408007981 */ /* 0x001eac000c1e1300 */
[----:B------:R0:W3:Y:S01]  /*01d0*/  LDC.64 R10, c[0x4][R2] ;  /* 0x01000000020a7b82 */ /* 0x0000e20000000a00 */
[----:B-1----:R-:W-:Y:S01]  /*01e0*/  MOV R4, UR4 ;  /* 0x0000000400047c02 */ /* 0x002fe20008000f00 */
[----:B------:R-:W-:Y:S01]  /*01f0*/  IMAD.U32 R5, RZ, RZ, UR5 ;  /* 0x00000005ff057e24 */ /* 0x000fe2000f8e00ff */
[----:B------:R-:W-:Y:S01]  /*0200*/  MOV R7, R17 ;  /* 0x0000001100077202 */ /* 0x000fe20000000f00 */
[----:B------:R-:W-:Y:S01]  /*0210*/  IMAD.MOV.U32 R6, RZ, RZ, R16 ;  /* 0x000000ffff067224 */ /* 0x000fe200078e0010 */
[----:B--23--:R0:W-:Y:S06]  /*0220*/  STL [R1], R0 ;  /* 0x0000000001007387 */ /* 0x00c1ec0000100800 */
[----:B------:R-:W-:-:S07]  /*0230*/  LEPC R20, `(.L_x_2) ;  /* 0x000000001014794e */ /* 0x000fce0000000000 */
[----:B0-----:R-:W-:Y:S05]  /*0240*/  CALL.ABS.NOINC R10 ;  /* 0x000000000a007343 */ /* 0x001fea0003c00000 */
.L_x_2:
[----:B------:R-:W0:Y:S01]  /*0250*/  LDC.64 R8, c[0x0][0x380] ;  /* 0x0000e000ff087b82 */ /* 0x000e220000000a00 */
[----:B------:R-:W1:Y:S01]  /*0260*/  LDCU.64 UR4, c[0x4][0x10] ;  /* 0x01000200ff0477ac */ /* 0x000e620008000a00 */
[----:B0-----:R-:W2:Y:S06]  /*0270*/  LDG.E.S8 R0, desc[UR36][R8.64+0xa] ;  /* 0x00000a2408007981 */ /* 0x001eac000c1e1300 */
[----:B------:R0:W3:Y:S01]  /*0280*/  LDC.64 R10, c[0x4][R2] ;  /* 0x01000000020a7b82 */ /* 0x0000e20000000a00 */
[----:B-1----:R-:W-:Y:S01]  /*0290*/  IMAD.U32 R4, RZ, RZ, UR4 ;  /* 0x00000004ff047e24 */ /* 0x002fe2000f8e00ff */
[----:B------:R-:W-:Y:S01]  /*02a0*/  MOV R6, R16 ;  /* 0x0000001000067202 */ /* 0x000fe20000000f00 */
[----:B------:R-:W-:-:S02]  /*02b0*/  IMAD.U32 R5, RZ, RZ, UR5 ;  /* 0x00000005ff057e24 */ /* 0x000fc4000f8e00ff */
[----:B------:R-:W-:Y:S01]  /*02c0*/  IMAD.MOV.U32 R7, RZ, RZ, R17 ;  /* 0x000000ffff077224 */ /* 0x000fe200078e0011 */
[----:B--23--:R0:W-:Y:S06]  /*02d0*/  STL [R1], R0 ;  /* 0x0000000001007387 */ /* 0x00c1ec0000100800 */
[----:B------:R-:W-:-:S07]  /*02e0*/  LEPC R20, `(.L_x_3) ;  /* 0x000000001014794e */ /* 0x000fce0000000000 */
[----:B0-----:R-:W-:Y:S05]  /*02f0*/  CALL.ABS.NOINC R10 ;  /* 0x000000000a007343 */ /* 0x001fea0003c00000 */
.L_x_3:
        /* <DEDUP_REMOVED lines=11> */
.L_x_4:
        /* <DEDUP_REMOVED lines=11> */
.L_x_5:
        /* <DEDUP_REMOVED lines=11> */
.L_x_6:
        /* <DEDUP_REMOVED lines=11> */
.L_x_7:
        /* <DEDUP_REMOVED lines=11> */
.L_x_8:
[----:B------:R-:W0:Y:S01]  /*0670*/  LDC.64 R8, c[0x0][0x380] ;  /* 0x0000e000ff087b82 */ /* 0x000e220000000a00 */
[----:B------:R-:W1:Y:S01]  /*0680*/  LDCU.64 UR4, c[0x4][0x10] ;  /* 0x01000200ff0477ac */ /* 0x000e620008000a00 */
[----:B0-----:R-:W2:Y:S06]  /*0690*/  LDG.E.S8 R0, desc[UR36][R8.64+0x3] ;  /* 0x0000032408007981 */ /* 0x001eac000c1e1300 */
[----:B------:R0:W3:Y:S01]  /*06a0*/  LDC.64 R10, c[0x4][R2] ;  /* 0x01000000020a7b82 */ /* 0x0000e20000000a00 */
[----:B-1----:R-:W-:Y:S01]  /*06b0*/  IMAD.U32 R4, RZ, RZ, UR4 ;  /* 0x00000004ff047e24 */ /* 0x002fe2000f8e00ff */
[----:B------:R-:W-:Y:S01]  /*06c0*/  MOV R5, UR5 ;  /* 0x0000000500057c02 */ /* 0x000fe20008000f00 */
[----:B------:R-:W-:Y:S01]  /*06d0*/  IMAD.MOV.U32 R6, RZ, RZ, R16 ;  /* 0x000000ffff067224 */ /* 0x000fe200078e0010 */
[----:B------:R-:W-:Y:S01]  /*06e0*/  MOV R7, R17 ;  /* 0x0000001100077202 */ /* 0x000fe20000000f00 */
[----:B--23--:R0:W-:Y:S06]  /*06f0*/  STL [R1], R0 ;  /* 0x0000000001007387 */ /* 0x00c1ec0000100800 */
[----:B------:R-:W-:-:S07]  /*0700*/  LEPC R20, `(.L_x_9) ;  /* 0x000000001014794e */ /* 0x000fce0000000000 */
[----:B0-----:R-:W-:Y:S05]  /*0710*/  CALL.ABS.NOINC R10 ;  /* 0x000000000a007343 */ /* 0x001fea0003c00000 */
.L_x_9:
[----:B------:R-:W0:Y:S01]  /*0720*/  LDC.64 R8, c[0x0][0x380] ;  /* 0x0000e000ff087b82 */ /* 0x000e220000000a00 */
[----:B------:R-:W1:Y:S01]  /*0730*/  LDCU.64 UR4, c[0x4][0x18] ;  /* 0x01000300ff0477ac */ /* 0x000e620008000a00 */
[----:B0-----:R-:W2:Y:S06]  /*0740*/  LDG.E.S8 R0, desc[UR36][R8.64+0xd] ;  /* 0x00000d2408007981 */ /* 0x001eac000c1e1300 */
[----:B------:R-:W0:Y:S01]  /*0750*/  LDC.64 R2, c[0x4][R2] ;  /* 0x0100000002027b82 */ /* 0x000e220000000a00 */
[----:B-1----:R-:W-:Y:S01]  /*0760*/  IMAD.U32 R4, RZ, RZ, UR4 ;  /* 0x00000004ff047e24 */ /* 0x002fe2000f8e00ff */
[----:B------:R-:W-:Y:S01]  /*0770*/  MOV R5, UR5 ;  /* 0x0000000500057c02 */ /* 0x000fe20008000f00 */
[----:B------:R-:W-:Y:S01]  /*0780*/  IMAD.MOV.U32 R6, RZ, RZ, R16 ;  /* 0x000000ffff067224 */ /* 0x000fe200078e0010 */
[----:B------:R-:W-:Y:S01]  /*0790*/  MOV R7, R17 ;  /* 0x0000001100077202 */ /* 0x000fe20000000f00 */
[----:B0-2---:R1:W-:Y:S06]  /*07a0*/  STL [R1], R0 ;  /* 0x0000000001007387 */ /* 0x0053ec0000100800 */
[----:B------:R-:W-:-:S07]  /*07b0*/  LEPC R20, `(.L_x_10) ;  /* 0x000000001014794e */ /* 0x000fce0000000000 */
[----:B-1----:R-:W-:Y:S05]  /*07c0*/  CALL.ABS.NOINC R2 ;  /* 0x0000000002007343 */ /* 0x002fea0003c00000 */
.L_x_10:
[----:B------:R-:W-:Y:S05]  /*07d0*/  EXIT ;  /* 0x000000000000794d */ /* 0x000fea0003800000 */
.L_x_11:
[----:B------:R-:W-:-:S00]  /*07e0*/  BRA `(.L_x_11) ;  /* 0xfffffffc00fc7947 */ /* 0x000fc0000383ffff */
[----:B------:R-:W-:-:S00]  /*07f0*/  NOP ;  /* 0x0000000000007918 */ /* 0x000fc00000000000 */
        /* <DEDUP_REMOVED lines=8> */
.L_x_12:


//--------------------- .nv.global.init           --------------------------
	.section	.nv.global.init,"aw",@progbits
.nv.global.init:
	.type		$str$1,@object
	.size		$str$1,($str$2 - $str$1)
$str$1:
        /*0000*/ 	.byte	0x25, 0x63, 0x00
	.type		$str$2,@object
	.size		$str$2,($str - $str$2)
$str$2:
        /*0003*/ 	.byte	0x25, 0x63, 0x0a, 0x00
	.type		$str,@object
	.size		$str,(.L_0 - $str)
$str:
        /*0007*/ 	.byte	0x43, 0x75, 0x64, 0x61, 0x3a, 0x20, 0x20, 0x20, 0x00
.L_0:


//--------------------- .nv.shared.reserved.0     --------------------------
	.section	.nv.shared.reserved.0,"aw",@nobits
	.weak		__nv_reservedSMEM_offset_0_alias
	.size		__nv_reservedSMEM_offset_0_alias, 0, 64
	.other		__nv_reservedSMEM_offset_0_alias,@"STO_CUDA_RESERVED_SHARED STV_DEFAULT"
__nv_reservedSMEM_offset_0_alias:
	.zero		0
	.zero		64


//--------------------- .nv.constant0._Z9shiftNamePc --------------------------
	.section	.nv.constant0._Z9shiftNamePc,"a",@progbits
	.sectionflags	@""
	.align	4
.nv.constant0._Z9shiftNamePc:
	.zero		904


//--------------------- SYMBOLS --------------------------

	.type		.nv.reservedSmem.offset0,@object
	.size		.nv.reservedSmem.offset0,0x4
	.type		vprintf,@function
